//
// Generated by NVIDIA NVVM Compiler
//
// Compiler Build ID: CL-36424714
// Cuda compilation tools, release 13.0, V13.0.88
// Based on NVVM 20.0.0
//

.version 9.0
.target sm_100
.address_size 64

	// .globl	tile_copy
.extern .shared .align 16 .b8 tile[];

.visible .entry tile_copy(
	.param .u64 .ptr .align 1 tile_copy_param_0,
	.param .u64 .ptr .align 1 tile_copy_param_1,
	.param .u32 tile_copy_param_2
)
{
	.reg .pred 	%p<2>;
	.reg .b32 	%r<9>;
	.reg .b32 	%f<3>;
	.reg .b64 	%rd<8>;

	ld.param.u64 	%rd1, [tile_copy_param_0];
	ld.param.u64 	%rd2, [tile_copy_param_1];
	ld.param.u32 	%r3, [tile_copy_param_2];
	mov.u32 	%r1, %tid.x;
	mov.u32 	%r4, %ctaid.x;
	mov.u32 	%r5, %ntid.x;
	mad.lo.s32 	%r2, %r4, %r5, %r1;
	setp.ge.s32 	%p1, %r2, %r3;
	@%p1 bra 	$L__BB0_2;
	cvta.to.global.u64 	%rd3, %rd1;
	cvta.to.global.u64 	%rd4, %rd2;
	mul.wide.s32 	%rd5, %r2, 4;
	add.s64 	%rd6, %rd3, %rd5;
	ld.global.nc.f32 	%f1, [%rd6];
	shl.b32 	%r6, %r1, 2;
	mov.u32 	%r7, tile;
	add.s32 	%r8, %r7, %r6;
	st.shared.f32 	[%r8], %f1;
	bar.sync 	0;
	ld.shared.f32 	%f2, [%r8];
	add.s64 	%rd7, %rd4, %rd5;
	st.global.f32 	[%rd7], %f2;
$L__BB0_2:
	ret;

}


// ===== COMPILED SASS (sm_100) =====

	.target	sm_100

	.elftype	@"ET_EXEC"


//--------------------- .note.nv.tkinfo           --------------------------
	.section	.note.nv.tkinfo,"",@"SHT_NOTE"
	.sectionflags	@"SHF_NOTE_NV_TKINFO"
	.tkinfo
        /*0018*/ 	.word	0x00000002
        /*0030*/ 	.string	""
        /*0030*/ 	.string	"ptxas"
        /*0030*/ 	.string	"Cuda compilation tools, release 13.0, V13.0.88"
        /*0030*/ 	.string	"Build cuda_13.0.r13.0/compiler.36424714_0"
        /*0030*/ 	.string	"-arch sm_100 -m 64 "



//--------------------- .note.nv.cuinfo           --------------------------
	.section	.note.nv.cuinfo,"",@"SHT_NOTE"
	.sectionflags	@"SHF_NOTE_NV_CUINFO"
        /*0018*/ 	.short	0x0002
        /*001a*/ 	.short	0x0064
        /*001c*/ 	.short	0x0082
	.zero		2


//--------------------- .nv.info                  --------------------------
	.section	.nv.info,"",@"SHT_CUDA_INFO"
	.align	4


	//----- nvinfo : EIATTR_REGCOUNT
	.align		4
        /*0000*/ 	.byte	0x04, 0x2f
        /*0002*/ 	.short	(.L_1 - .L_0)
	.align		4
.L_0:
        /*0004*/ 	.word	index@(tile_copy)
        /*0008*/ 	.word	0x0000000e


	//----- nvinfo : EIATTR_FRAME_SIZE
	.align		4
.L_1:
        /*000c*/ 	.byte	0x04, 0x11
        /*000e*/ 	.short	(.L_3 - .L_2)
	.align		4
.L_2:
        /*0010*/ 	.word	index@(tile_copy)
        /*0014*/ 	.word	0x00000000


	//----- nvinfo : EIATTR_MIN_STACK_SIZE
	.align		4
.L_3:
        /*0018*/ 	.byte	0x04, 0x12
        /*001a*/ 	.short	(.L_5 - .L_4)
	.align		4
.L_4:
        /*001c*/ 	.word	index@(tile_copy)
        /*0020*/ 	.word	0x00000000
.L_5:


//--------------------- .nv.compat                --------------------------
	.section	.nv.compat,"",@"SHT_CUDA_COMPAT_INFO"
	.align	4
        /*0000*/ 	.byte	0x02, 0x09, 0x00, 0x00, 0x02, 0x02, 0x01, 0x00, 0x02, 0x05, 0x05, 0x00, 0x03, 0x07, 0x01, 0x01
        /*0010*/ 	.byte	0x02, 0x03, 0x00, 0x00, 0x02, 0x06, 0x01, 0x00, 0x04, 0x0b, 0x08, 0x00, 0x09, 0x00, 0x00, 0x00
        /*0020*/ 	.byte	0x00, 0x00, 0x00, 0x00


//--------------------- .nv.info.tile_copy        --------------------------
	.section	.nv.info.tile_copy,"",@"SHT_CUDA_INFO"
	.sectionflags	@""
	.align	4


	//----- nvinfo : EIATTR_CUDA_API_VERSION
	.align		4
        /*0000*/ 	.byte	0x04, 0x37
        /*0002*/ 	.short	(.L_7 - .L_6)
.L_6:
        /*0004*/ 	.word	0x00000082


	//----- nvinfo : EIATTR_KPARAM_INFO
	.align		4
.L_7:
        /*0008*/ 	.byte	0x04, 0x17
        /*000a*/ 	.short	(.L_9 - .L_8)
.L_8:
        /*000c*/ 	.word	0x00000000
        /*0010*/ 	.short	0x0002
        /*0012*/ 	.short	0x0010
        /*0014*/ 	.byte	0x00, 0xf0, 0x11, 0x00


	//----- nvinfo : EIATTR_KPARAM_INFO
	.align		4
.L_9:
        /*0018*/ 	.byte	0x04, 0x17
        /*001a*/ 	.short	(.L_11 - .L_10)
.L_10:
        /*001c*/ 	.word	0x00000000
        /*0020*/ 	.short	0x0001
        /*0022*/ 	.short	0x0008
        /*0024*/ 	.byte	0x00, 0xf5, 0x21, 0x00


	//----- nvinfo : EIATTR_KPARAM_INFO
	.align		4
.L_11:
        /*0028*/ 	.byte	0x04, 0x17
        /*002a*/ 	.short	(.L_13 - .L_12)
.L_12:
        /*002c*/ 	.word	0x00000000
        /*0030*/ 	.short	0x0000
        /*0032*/ 	.short	0x0000
        /*0034*/ 	.byte	0x00, 0xf5, 0x21, 0x00


	//----- nvinfo : EIATTR_SPARSE_MMA_MASK
	.align		4
.L_13:
        /*0038*/ 	.byte	0x03, 0x50
        /*003a*/ 	.short	0x0000


	//----- nvinfo : EIATTR_MAXREG_COUNT
	.align		4
        /*003c*/ 	.byte	0x03, 0x1b
        /*003e*/ 	.short	0x00ff


	//----- nvinfo : EIATTR_NUM_BARRIERS
	.align		4
        /*0040*/ 	.byte	0x02, 0x4c
        /*0042*/ 	.byte	0x01
	.zero		1


	//----- nvinfo : EIATTR_MERCURY_ISA_VERSION
	.align		4
        /*0044*/ 	.byte	0x03, 0x5f
        /*0046*/ 	.short	0x0101


	//----- nvinfo : EIATTR_VRC_CTA_INIT_COUNT
	.align		4
        /*0048*/ 	.byte	0x02, 0x4a
	.zero		1
	.zero		1


	//----- nvinfo : EIATTR_EXIT_INSTR_OFFSETS
	.align		4
        /*004c*/ 	.byte	0x04, 0x1c
        /*004e*/ 	.short	(.L_15 - .L_14)


	//   ....[0]....
.L_14:
        /*0050*/ 	.word	0x00000070


	//   ....[1]....
        /*0054*/ 	.word	0x00000160


	//----- nvinfo : EIATTR_CBANK_PARAM_SIZE
	.align		4
.L_15:
        /*0058*/ 	.byte	0x03, 0x19
        /*005a*/ 	.short	0x0014


	//----- nvinfo : EIATTR_PARAM_CBANK
	.align		4
        /*005c*/ 	.byte	0x04, 0x0a
        /*005e*/ 	.short	(.L_17 - .L_16)
	.align		4
.L_16:
        /*0060*/ 	.word	index@(.nv.constant0.tile_copy)
        /*0064*/ 	.short	0x0380
        /*0066*/ 	.short	0x0014


	//----- nvinfo : EIATTR_SW_WAR
	.align		4
.L_17:
        /*0068*/ 	.byte	0x04, 0x36
        /*006a*/ 	.short	(.L_19 - .L_18)
.L_18:
        /*006c*/ 	.word	0x00000008
.L_19:


//--------------------- .nv.callgraph             --------------------------
	.section	.nv.callgraph,"",@"SHT_CUDA_CALLGRAPH"
	.align	4
	.sectionentsize	8
	.align		4
        /*0000*/ 	.word	0x00000000
	.align		4
        /*0004*/ 	.word	0xffffffff
	.align		4
        /*0008*/ 	.word	0x00000000
	.align		4
        /*000c*/ 	.word	0xfffffffe
	.align		4
        /*0010*/ 	.word	0x00000000
	.align		4
        /*0014*/ 	.word	0xfffffffd
	.align		4
        /*0018*/ 	.word	0x00000000
	.align		4
        /*001c*/ 	.word	0xfffffffc


//--------------------- .text.tile_copy           --------------------------
	.section	.text.tile_copy,"ax",@progbits
	.align	128
        .global         tile_copy
        .type           tile_copy,@function
        .size           tile_copy,(.L_x_1 - tile_copy)
        .other          tile_copy,@"STO_CUDA_ENTRY STV_DEFAULT"
tile_copy:
.text.tile_copy:
[----:B------:R-:W-:Y:S01]  /*0000*/  LDC R1, c[0x0][0x37c] ;  /* 0x0000df00ff017b82 */ /* 0x000fe20000000800 */
[----:B------:R-:W0:Y:S07]  /*0010*/  S2R R9, SR_TID.X ;  /* 0x0000000000097919 */ /* 0x000e2e0000002100 */
[----:B------:R-:W0:Y:S01]  /*0020*/  S2UR UR4, SR_CTAID.X ;  /* 0x00000000000479c3 */ /* 0x000e220000002500 */
[----:B------:R-:W1:Y:S07]  /*0030*/  LDCU UR5, c[0x0][0x390] ;  /* 0x00007200ff0577ac */ /* 0x000e6e0008000800 */
[----:B------:R-:W0:Y:S02]  /*0040*/  LDC R0, c[0x0][0x360] ;  /* 0x0000d800ff007b82 */ /* 0x000e240000000800 */
[----:B0-----:R-:W-:-:S05]  /*0050*/  IMAD R7, R0, UR4, R9 ;  /* 0x0000000400077c24 */ /* 0x001fca000f8e0209 */
[----:B-1----:R-:W-:-:S13]  /*0060*/  ISETP.GE.AND P0, PT, R7, UR5, PT ;  /* 0x0000000507007c0c */ /* 0x002fda000bf06270 */
[----:B------:R-:W-:Y:S05]  /*0070*/  @P0 EXIT ;  /* 0x000000000000094d */ /* 0x000fea0003800000 */
[----:B------:R-:W0:Y:S01]  /*0080*/  LDC.64 R2, c[0x0][0x380] ;  /* 0x0000e000ff027b82 */ /* 0x000e220000000a00 */
[----:B------:R-:W1:Y:S07]  /*0090*/  LDCU.64 UR6, c[0x0][0x358] ;  /* 0x00006b00ff0677ac */ /* 0x000e6e0008000a00 */
[----:B------:R-:W2:Y:S01]  /*00a0*/  S2UR UR5, SR_CgaCtaId ;  /* 0x00000000000579c3 */ /* 0x000ea20000008800 */
[----:B------:R-:W-:-:S07]  /*00b0*/  UMOV UR4, 0x400 ;  /* 0x0000040000047882 */ /* 0x000fce0000000000 */
[----:B------:R-:W3:Y:S01]  /*00c0*/  LDC.64 R4, c[0x0][0x388] ;  /* 0x0000e200ff047b82 */ /* 0x000ee20000000a00 */
[----:B0-----:R-:W-:-:S06]  /*00d0*/  IMAD.WIDE R2, R7, 0x4, R2 ;  /* 0x0000000407027825 */ /* 0x001fcc00078e0202 */
[----:B-1----:R-:W4:Y:S01]  /*00e0*/  LDG.E.CONSTANT R2, desc[UR6][R2.64] ;  /* 0x0000000602027981 */ /* 0x002f22000c1e9900 */
[----:B--2---:R-:W-:-:S06]  /*00f0*/  ULEA UR4, UR5, UR4, 0x18 ;  /* 0x0000000405047291 */ /* 0x004fcc000f8ec0ff */
[----:B------:R-:W-:Y:S01]  /*0100*/  LEA R9, R9, UR4, 0x2 ;  /* 0x0000000409097c11 */ /* 0x000fe2000f8e10ff */
[----:B---3--:R-:W-:-:S04]  /*0110*/  IMAD.WIDE R4, R7, 0x4, R4 ;  /* 0x0000000407047825 */ /* 0x008fc800078e0204 */
[----:B----4-:R-:W-:Y:S01]  /*0120*/  STS [R9], R2 ;  /* 0x0000000209007388 */ /* 0x010fe20000000800 */
[----:B------:R-:W-:Y:S06]  /*0130*/  BAR.SYNC.DEFER_BLOCKING 0x0 ;  /* 0x0000000000007b1d */ /* 0x000fec0000010000 */
[----:B------:R-:W0:Y:S04]  /*0140*/  LDS R11, [R9] ;  /* 0x00000000090b7984 */ /* 0x000e280000000800 */
[----:B0-----:R-:W-:Y:S01]  /*0150*/  STG.E desc[UR6][R4.64], R11 ;  /* 0x0000000b04007986 */ /* 0x001fe2000c101906 */
[----:B------:R-:W-:Y:S05]  /*0160*/  EXIT ;  /* 0x000000000000794d */ /* 0x000fea0003800000 */
.L_x_0:
[----:B------:R-:W-:-:S00]  /*0170*/  BRA `(.L_x_0) ;  /* 0xfffffffc00fc7947 */ /* 0x000fc0000383ffff */
[----:B------:R-:W-:-:S00]  /*0180*/  NOP ;  /* 0x0000000000007918 */ /* 0x000fc00000000000 */
[----:B------:R-:W-:-:S00]  /*0190*/  NOP ;  /* 0x0000000000007918 */ /* 0x000fc00000000000 */
[----:B------:R-:W-:-:S00]  /*01a0*/  NOP ;  /* 0x0000000000007918 */ /* 0x000fc00000000000 */
[----:B------:R-:W-:-:S00]  /*01b0*/  NOP ;  /* 0x0000000000007918 */ /* 0x000fc00000000000 */
[----:B------:R-:W-:-:S00]  /*01c0*/  NOP ;  /* 0x0000000000007918 */ /* 0x000fc00000000000 */
[----:B------:R-:W-:-:S00]  /*01d0*/  NOP ;  /* 0x0000000000007918 */ /* 0x000fc00000000000 */
[----:B------:R-:W-:-:S00]  /*01e0*/  NOP ;  /* 0x0000000000007918 */ /* 0x000fc00000000000 */
[----:B------:R-:W-:-:S00]  /*01f0*/  NOP ;  /* 0x0000000000007918 */ /* 0x000fc00000000000 */
.L_x_1:


//--------------------- .nv.shared.tile_copy      --------------------------
	.section	.nv.shared.tile_copy,"aw",@nobits
	.sectionflags	@""
	.align	16
	.zero		1024


//--------------------- .nv.shared.reserved.0     --------------------------
	.section	.nv.shared.reserved.0,"aw",@nobits
	.weak		__nv_reservedSMEM_offset_0_alias
	.size		__nv_reservedSMEM_offset_0_alias, 0, 64
	.other		__nv_reservedSMEM_offset_0_alias,@"STO_CUDA_RESERVED_SHARED STV_DEFAULT"
__nv_reservedSMEM_offset_0_alias:
	.zero		0
	.zero		64


//--------------------- .nv.constant0.tile_copy   --------------------------
	.section	.nv.constant0.tile_copy,"a",@progbits
	.sectionflags	@""
	.align	4
.nv.constant0.tile_copy:
	.zero		916


//--------------------- SYMBOLS --------------------------

	.type		.nv.reservedSmem.offset0,@object
	.size		.nv.reservedSmem.offset0,0x4
	.type		.nv.reservedSmem.cap,@object
	.size		.nv.reservedSmem.cap,0x4
